//
// Generated by NVIDIA NVVM Compiler
//
// Compiler Build ID: CL-36424714
// Cuda compilation tools, release 13.0, V13.0.88
// Based on NVVM 20.0.0
//

.version 9.0
.target sm_100
.address_size 64

	// .globl	_Z23Kogge_Stone_scan_kernelPdS_ji
.extern .shared .align 16 .b8 XY[];
.extern .shared .align 16 .b8 buffer[];

.visible .entry _Z23Kogge_Stone_scan_kernelPdS_ji(
	.param .u64 .ptr .align 1 _Z23Kogge_Stone_scan_kernelPdS_ji_param_0,
	.param .u64 .ptr .align 1 _Z23Kogge_Stone_scan_kernelPdS_ji_param_1,
	.param .u32 _Z23Kogge_Stone_scan_kernelPdS_ji_param_2,
	.param .u32 _Z23Kogge_Stone_scan_kernelPdS_ji_param_3
)
{
	.reg .pred 	%p<9>;
	.reg .b32 	%r<32>;
	.reg .b32 	%f<21>;
	.reg .b64 	%rd<9>;
	.reg .b64 	%fd<12>;

	ld.param.u64 	%rd1, [_Z23Kogge_Stone_scan_kernelPdS_ji_param_0];
	ld.param.u64 	%rd2, [_Z23Kogge_Stone_scan_kernelPdS_ji_param_1];
	ld.param.u32 	%r9, [_Z23Kogge_Stone_scan_kernelPdS_ji_param_2];
	ld.param.u32 	%r10, [_Z23Kogge_Stone_scan_kernelPdS_ji_param_3];
	mov.u32 	%r11, %ctaid.x;
	mov.u32 	%r1, %ntid.x;
	mov.u32 	%r2, %tid.x;
	mad.lo.s32 	%r3, %r11, %r1, %r2;
	setp.ge.u32 	%p1, %r3, %r9;
	mov.f64 	%fd11, 0d0000000000000000;
	@%p1 bra 	$L__BB0_2;
	cvta.to.global.u64 	%rd3, %rd1;
	mul.wide.u32 	%rd4, %r3, 8;
	add.s64 	%rd5, %rd3, %rd4;
	ld.global.f64 	%fd11, [%rd5];
$L__BB0_2:
	shl.b32 	%r12, %r2, 3;
	mov.u32 	%r13, XY;
	add.s32 	%r4, %r13, %r12;
	st.shared.f64 	[%r4], %fd11;
	setp.lt.u32 	%p2, %r1, 2;
	@%p2 bra 	$L__BB0_10;
	add.s32 	%r5, %r10, %r2;
	shl.b32 	%r15, %r5, 3;
	mov.u32 	%r16, buffer;
	add.s32 	%r6, %r16, %r15;
	mov.b32 	%r31, 1;
$L__BB0_4:
	bar.sync 	0;
	cvt.rn.f32.u32 	%f1, %r31;
	mov.b32 	%r17, %f1;
	add.s32 	%r18, %r17, -1060439283;
	and.b32  	%r19, %r18, -8388608;
	sub.s32 	%r20, %r17, %r19;
	mov.b32 	%f2, %r20;
	cvt.rn.f32.s32 	%f3, %r19;
	fma.rn.f32 	%f4, %f3, 0f34000000, 0f00000000;
	add.f32 	%f5, %f2, 0fBF800000;
	fma.rn.f32 	%f6, %f5, 0f3DC6B27F, 0fBE2C7F30;
	fma.rn.f32 	%f7, %f6, %f5, 0f3E2FCF2A;
	fma.rn.f32 	%f8, %f7, %f5, 0fBE374E43;
	fma.rn.f32 	%f9, %f8, %f5, 0f3E520BF4;
	fma.rn.f32 	%f10, %f9, %f5, 0fBE763C8B;
	fma.rn.f32 	%f11, %f10, %f5, 0f3E93BF99;
	fma.rn.f32 	%f12, %f11, %f5, 0fBEB8AA49;
	fma.rn.f32 	%f13, %f12, %f5, 0f3EF6384A;
	fma.rn.f32 	%f14, %f13, %f5, 0fBF38AA3B;
	mul.f32 	%f15, %f5, %f14;
	mul.f32 	%f16, %f5, %f15;
	fma.rn.f32 	%f17, %f5, 0f3FB8AA3B, %f16;
	add.f32 	%f18, %f4, %f17;
	setp.gt.u32 	%p3, %r17, 2139095039;
	fma.rn.f32 	%f19, %f1, 0f7F800000, 0f7F800000;
	selp.f32 	%f20, %f19, %f18, %p3;
	cvt.rzi.s32.f32 	%r21, %f20;
	and.b32  	%r22, %r21, 1;
	setp.eq.b32 	%p4, %r22, 1;
	@%p4 bra 	$L__BB0_7;
	setp.lt.u32 	%p6, %r2, %r31;
	@%p6 bra 	$L__BB0_9;
	ld.shared.f64 	%fd7, [%r4];
	sub.s32 	%r27, %r2, %r31;
	shl.b32 	%r28, %r27, 3;
	add.s32 	%r30, %r13, %r28;
	ld.shared.f64 	%fd8, [%r30];
	add.f64 	%fd9, %fd7, %fd8;
	st.shared.f64 	[%r6], %fd9;
	bra.uni 	$L__BB0_9;
$L__BB0_7:
	setp.lt.u32 	%p5, %r2, %r31;
	@%p5 bra 	$L__BB0_9;
	ld.shared.f64 	%fd4, [%r6];
	sub.s32 	%r23, %r5, %r31;
	shl.b32 	%r24, %r23, 3;
	add.s32 	%r26, %r16, %r24;
	ld.shared.f64 	%fd5, [%r26];
	add.f64 	%fd6, %fd4, %fd5;
	st.shared.f64 	[%r4], %fd6;
$L__BB0_9:
	shl.b32 	%r31, %r31, 1;
	setp.lt.u32 	%p7, %r31, %r1;
	@%p7 bra 	$L__BB0_4;
$L__BB0_10:
	setp.ge.u32 	%p8, %r3, %r9;
	@%p8 bra 	$L__BB0_12;
	ld.shared.f64 	%fd10, [%r4];
	cvta.to.global.u64 	%rd6, %rd2;
	mul.wide.u32 	%rd7, %r3, 8;
	add.s64 	%rd8, %rd6, %rd7;
	st.global.f64 	[%rd8], %fd10;
$L__BB0_12:
	ret;

}


// ===== COMPILED SASS (sm_100) =====

	.target	sm_100

	.elftype	@"ET_EXEC"


//--------------------- .note.nv.tkinfo           --------------------------
	.section	.note.nv.tkinfo,"",@"SHT_NOTE"
	.sectionflags	@"SHF_NOTE_NV_TKINFO"
	.tkinfo
        /*0018*/ 	.word	0x00000002
        /*0030*/ 	.string	""
        /*0030*/ 	.string	"ptxas"
        /*0030*/ 	.string	"Cuda compilation tools, release 13.0, V13.0.88"
        /*0030*/ 	.string	"Build cuda_13.0.r13.0/compiler.36424714_0"
        /*0030*/ 	.string	"-arch sm_100 -m 64 "



//--------------------- .note.nv.cuinfo           --------------------------
	.section	.note.nv.cuinfo,"",@"SHT_NOTE"
	.sectionflags	@"SHF_NOTE_NV_CUINFO"
        /*0018*/ 	.short	0x0002
        /*001a*/ 	.short	0x0064
        /*001c*/ 	.short	0x0082
	.zero		2


//--------------------- .nv.info                  --------------------------
	.section	.nv.info,"",@"SHT_CUDA_INFO"
	.align	4


	//----- nvinfo : EIATTR_REGCOUNT
	.align		4
        /*0000*/ 	.byte	0x04, 0x2f
        /*0002*/ 	.short	(.L_1 - .L_0)
	.align		4
.L_0:
        /*0004*/ 	.word	index@(_Z23Kogge_Stone_scan_kernelPdS_ji)
        /*0008*/ 	.word	0x0000000f


	//----- nvinfo : EIATTR_FRAME_SIZE
	.align		4
.L_1:
        /*000c*/ 	.byte	0x04, 0x11
        /*000e*/ 	.short	(.L_3 - .L_2)
	.align		4
.L_2:
        /*0010*/ 	.word	index@(_Z23Kogge_Stone_scan_kernelPdS_ji)
        /*0014*/ 	.word	0x00000000


	//----- nvinfo : EIATTR_MIN_STACK_SIZE
	.align		4
.L_3:
        /*0018*/ 	.byte	0x04, 0x12
        /*001a*/ 	.short	(.L_5 - .L_4)
	.align		4
.L_4:
        /*001c*/ 	.word	index@(_Z23Kogge_Stone_scan_kernelPdS_ji)
        /*0020*/ 	.word	0x00000000
.L_5:


//--------------------- .nv.compat                --------------------------
	.section	.nv.compat,"",@"SHT_CUDA_COMPAT_INFO"
	.align	4
        /*0000*/ 	.byte	0x02, 0x09, 0x00, 0x00, 0x02, 0x02, 0x01, 0x00, 0x02, 0x05, 0x05, 0x00, 0x03, 0x07, 0x01, 0x01
        /*0010*/ 	.byte	0x02, 0x03, 0x00, 0x00, 0x02, 0x06, 0x01, 0x00, 0x04, 0x0b, 0x08, 0x00, 0x01, 0x00, 0x00, 0x00
        /*0020*/ 	.byte	0x00, 0x00, 0x00, 0x00


//--------------------- .nv.info._Z23Kogge_Stone_scan_kernelPdS_ji --------------------------
	.section	.nv.info._Z23Kogge_Stone_scan_kernelPdS_ji,"",@"SHT_CUDA_INFO"
	.sectionflags	@""
	.align	4


	//----- nvinfo : EIATTR_CUDA_API_VERSION
	.align		4
        /*0000*/ 	.byte	0x04, 0x37
        /*0002*/ 	.short	(.L_7 - .L_6)
.L_6:
        /*0004*/ 	.word	0x00000082


	//----- nvinfo : EIATTR_KPARAM_INFO
	.align		4
.L_7:
        /*0008*/ 	.byte	0x04, 0x17
        /*000a*/ 	.short	(.L_9 - .L_8)
.L_8:
        /*000c*/ 	.word	0x00000000
        /*0010*/ 	.short	0x0003
        /*0012*/ 	.short	0x0014
        /*0014*/ 	.byte	0x00, 0xf0, 0x11, 0x00


	//----- nvinfo : EIATTR_KPARAM_INFO
	.align		4
.L_9:
        /*0018*/ 	.byte	0x04, 0x17
        /*001a*/ 	.short	(.L_11 - .L_10)
.L_10:
        /*001c*/ 	.word	0x00000000
        /*0020*/ 	.short	0x0002
        /*0022*/ 	.short	0x0010
        /*0024*/ 	.byte	0x00, 0xf0, 0x11, 0x00


	//----- nvinfo : EIATTR_KPARAM_INFO
	.align		4
.L_11:
        /*0028*/ 	.byte	0x04, 0x17
        /*002a*/ 	.short	(.L_13 - .L_12)
.L_12:
        /*002c*/ 	.word	0x00000000
        /*0030*/ 	.short	0x0001
        /*0032*/ 	.short	0x0008
        /*0034*/ 	.byte	0x00, 0xf5, 0x21, 0x00


	//----- nvinfo : EIATTR_KPARAM_INFO
	.align		4
.L_13:
        /*0038*/ 	.byte	0x04, 0x17
        /*003a*/ 	.short	(.L_15 - .L_14)
.L_14:
        /*003c*/ 	.word	0x00000000
        /*0040*/ 	.short	0x0000
        /*0042*/ 	.short	0x0000
        /*0044*/ 	.byte	0x00, 0xf5, 0x21, 0x00


	//----- nvinfo : EIATTR_SPARSE_MMA_MASK
	.align		4
.L_15:
        /*0048*/ 	.byte	0x03, 0x50
        /*004a*/ 	.short	0x0000


	//----- nvinfo : EIATTR_MAXREG_COUNT
	.align		4
        /*004c*/ 	.byte	0x03, 0x1b
        /*004e*/ 	.short	0x00ff


	//----- nvinfo : EIATTR_NUM_BARRIERS
	.align		4
        /*0050*/ 	.byte	0x02, 0x4c
        /*0052*/ 	.byte	0x01
	.zero		1


	//----- nvinfo : EIATTR_MERCURY_ISA_VERSION
	.align		4
        /*0054*/ 	.byte	0x03, 0x5f
        /*0056*/ 	.short	0x0101


	//----- nvinfo : EIATTR_VRC_CTA_INIT_COUNT
	.align		4
        /*0058*/ 	.byte	0x02, 0x4a
	.zero		1
	.zero		1


	//----- nvinfo : EIATTR_EXIT_INSTR_OFFSETS
	.align		4
        /*005c*/ 	.byte	0x04, 0x1c
        /*005e*/ 	.short	(.L_17 - .L_16)


	//   ....[0]....
.L_16:
        /*0060*/ 	.word	0x000004b0


	//   ....[1]....
        /*0064*/ 	.word	0x00000500


	//----- nvinfo : EIATTR_CRS_STACK_SIZE
	.align		4
.L_17:
        /*0068*/ 	.byte	0x04, 0x1e
        /*006a*/ 	.short	(.L_19 - .L_18)
.L_18:
        /*006c*/ 	.word	0x00000000


	//----- nvinfo : EIATTR_CBANK_PARAM_SIZE
	.align		4
.L_19:
        /*0070*/ 	.byte	0x03, 0x19
        /*0072*/ 	.short	0x0018


	//----- nvinfo : EIATTR_PARAM_CBANK
	.align		4
        /*0074*/ 	.byte	0x04, 0x0a
        /*0076*/ 	.short	(.L_21 - .L_20)
	.align		4
.L_20:
        /*0078*/ 	.word	index@(.nv.constant0._Z23Kogge_Stone_scan_kernelPdS_ji)
        /*007c*/ 	.short	0x0380
        /*007e*/ 	.short	0x0018


	//----- nvinfo : EIATTR_SW_WAR
	.align		4
.L_21:
        /*0080*/ 	.byte	0x04, 0x36
        /*0082*/ 	.short	(.L_23 - .L_22)
.L_22:
        /*0084*/ 	.word	0x00000008
.L_23:


//--------------------- .nv.callgraph             --------------------------
	.section	.nv.callgraph,"",@"SHT_CUDA_CALLGRAPH"
	.align	4
	.sectionentsize	8
	.align		4
        /*0000*/ 	.word	0x00000000
	.align		4
        /*0004*/ 	.word	0xffffffff
	.align		4
        /*0008*/ 	.word	0x00000000
	.align		4
        /*000c*/ 	.word	0xfffffffe
	.align		4
        /*0010*/ 	.word	0x00000000
	.align		4
        /*0014*/ 	.word	0xfffffffd
	.align		4
        /*0018*/ 	.word	0x00000000
	.align		4
        /*001c*/ 	.word	0xfffffffc


//--------------------- .text._Z23Kogge_Stone_scan_kernelPdS_ji --------------------------
	.section	.text._Z23Kogge_Stone_scan_kernelPdS_ji,"ax",@progbits
	.align	128
        .global         _Z23Kogge_Stone_scan_kernelPdS_ji
        .type           _Z23Kogge_Stone_scan_kernelPdS_ji,@function
        .size           _Z23Kogge_Stone_scan_kernelPdS_ji,(.L_x_6 - _Z23Kogge_Stone_scan_kernelPdS_ji)
        .other          _Z23Kogge_Stone_scan_kernelPdS_ji,@"STO_CUDA_ENTRY STV_DEFAULT"
_Z23Kogge_Stone_scan_kernelPdS_ji:
.text._Z23Kogge_Stone_scan_kernelPdS_ji:
[----:B------:R-:W-:Y:S01]  /*0000*/  LDC R1, c[0x0][0x37c] ;  /* 0x0000df00ff017b82 */ /* 0x000fe20000000800 */
[----:B------:R-:W0:Y:S07]  /*0010*/  S2R R3, SR_TID.X ;  /* 0x0000000000037919 */ /* 0x000e2e0000002100 */
[----:B------:R-:W0:Y:S01]  /*0020*/  S2UR UR4, SR_CTAID.X ;  /* 0x00000000000479c3 */ /* 0x000e220000002500 */
[----:B------:R-:W1:Y:S01]  /*0030*/  LDCU UR5, c[0x0][0x390] ;  /* 0x00007200ff0577ac */ /* 0x000e620008000800 */
[----:B------:R-:W-:Y:S01]  /*0040*/  CS2R R6, SRZ ;  /* 0x0000000000067805 */ /* 0x000fe2000001ff00 */
[----:B------:R-:W2:Y:S05]  /*0050*/  LDCU.64 UR6, c[0x0][0x358] ;  /* 0x00006b00ff0677ac */ /* 0x000eaa0008000a00 */
[----:B------:R-:W0:Y:S02]  /*0060*/  LDC R4, c[0x0][0x360] ;  /* 0x0000d800ff047b82 */ /* 0x000e240000000800 */
[----:B0-----:R-:W-:-:S05]  /*0070*/  IMAD R2, R4, UR4, R3 ;  /* 0x0000000404027c24 */ /* 0x001fca000f8e0203 */
[----:B-1----:R-:W-:-:S13]  /*0080*/  ISETP.GE.U32.AND P0, PT, R2, UR5, PT ;  /* 0x0000000502007c0c */ /* 0x002fda000bf06070 */
[----:B------:R-:W0:Y:S02]  /*0090*/  @!P0 LDC.64 R8, c[0x0][0x380] ;  /* 0x0000e000ff088b82 */ /* 0x000e240000000a00 */
[----:B0-----:R-:W-:-:S05]  /*00a0*/  @!P0 IMAD.WIDE.U32 R8, R2, 0x8, R8 ;  /* 0x0000000802088825 */ /* 0x001fca00078e0008 */
[----:B--2---:R-:W2:Y:S01]  /*00b0*/  @!P0 LDG.E.64 R6, desc[UR6][R8.64] ;  /* 0x0000000608068981 */ /* 0x004ea2000c1e1b00 */
[----:B------:R-:W0:Y:S01]  /*00c0*/  S2UR UR5, SR_CgaCtaId ;  /* 0x00000000000579c3 */ /* 0x000e220000008800 */
[----:B------:R-:W-:Y:S01]  /*00d0*/  UMOV UR4, 0x400 ;  /* 0x0000040000047882 */ /* 0x000fe20000000000 */
[----:B------:R-:W-:Y:S01]  /*00e0*/  ISETP.GE.U32.AND P0, PT, R4, 0x2, PT ;  /* 0x000000020400780c */ /* 0x000fe20003f06070 */
[----:B0-----:R-:W-:-:S06]  /*00f0*/  ULEA UR4, UR5, UR4, 0x18 ;  /* 0x0000000405047291 */ /* 0x001fcc000f8ec0ff */
[----:B------:R-:W-:-:S05]  /*0100*/  LEA R5, R3, UR4, 0x3 ;  /* 0x0000000403057c11 */ /* 0x000fca000f8e18ff */
[----:B--2---:R0:W-:Y:S01]  /*0110*/  STS.64 [R5], R6 ;  /* 0x0000000605007388 */ /* 0x0041e20000000a00 */
[----:B------:R-:W-:Y:S05]  /*0120*/  @!P0 BRA `(.L_x_0) ;  /* 0x0000000000d88947 */ /* 0x000fea0003800000 */
[----:B------:R-:W1:Y:S02]  /*0130*/  LDCU UR5, c[0x0][0x394] ;  /* 0x00007280ff0577ac */ /* 0x000e640008000800 */
[----:B-1----:R-:W-:Y:S01]  /*0140*/  IADD3 R12, PT, PT, R3, UR5, RZ ;  /* 0x00000005030c7c10 */ /* 0x002fe2000fffe0ff */
[----:B------:R-:W-:-:S03]  /*0150*/  UMOV UR5, 0x1 ;  /* 0x0000000100057882 */ /* 0x000fc60000000000 */
[----:B0-----:R-:W-:-:S07]  /*0160*/  LEA R6, R12, UR4, 0x3 ;  /* 0x000000040c067c11 */ /* 0x001fce000f8e18ff */
.L_x_4:
[----:B------:R-:W-:Y:S01]  /*0170*/  I2FP.F32.U32 R7, UR5 ;  /* 0x0000000500077c45 */ /* 0x000fe20008201000 */
[----:B01----:R-:W-:Y:S01]  /*0180*/  HFMA2 R9, -RZ, RZ, 1.443359375, -0.2030029296875 ;  /* 0x3dc6b27fff097431 */ /* 0x003fe200000001ff */
[----:B------:R-:W-:Y:S02]  /*0190*/  BAR.SYNC.DEFER_BLOCKING 0x0 ;  /* 0x0000000000007b1d */ /* 0x000fe40000010000 */
[C---:B------:R-:W-:Y:S02]  /*01a0*/  IADD3 R0, PT, PT, R7.reuse, -0x3f3504f3, RZ ;  /* 0xc0cafb0d07007810 */ /* 0x040fe40007ffe0ff */
[C---:B------:R-:W-:Y:S02]  /*01b0*/  ISETP.GT.U32.AND P0, PT, R7.reuse, 0x7f7fffff, PT ;  /* 0x7f7fffff0700780c */ /* 0x040fe40003f04070 */
[----:B------:R-:W-:Y:S01]  /*01c0*/  LOP3.LUT R0, R0, 0xff800000, RZ, 0xc0, !PT ;  /* 0xff80000000007812 */ /* 0x000fe200078ec0ff */
[----:B------:R-:W-:Y:S04]  /*01d0*/  BSSY.RECONVERGENT B0, `(.L_x_1) ;  /* 0x0000028000007945 */ /* 0x000fe80003800200 */
[----:B------:R-:W-:Y:S01]  /*01e0*/  IMAD.IADD R8, R7, 0x1, -R0 ;  /* 0x0000000107087824 */ /* 0x000fe200078e0a00 */
[----:B------:R-:W-:-:S03]  /*01f0*/  I2FP.F32.S32 R0, R0 ;  /* 0x0000000000007245 */ /* 0x000fc60000201400 */
[----:B------:R-:W-:Y:S02]  /*0200*/  FADD R8, R8, -1 ;  /* 0xbf80000008087421 */ /* 0x000fe40000000000 */
[----:B------:R-:W-:Y:S02]  /*0210*/  FFMA R0, R0, 1.1920928955078125e-07, RZ ;  /* 0x3400000000007823 */ /* 0x000fe400000000ff */
[----:B------:R-:W-:-:S04]  /*0220*/  FFMA R9, R8, R9, -0.16845393180847167969 ;  /* 0xbe2c7f3008097423 */ /* 0x000fc80000000009 */
[----:B------:R-:W-:-:S04]  /*0230*/  FFMA R9, R8, R9, 0.1716887056827545166 ;  /* 0x3e2fcf2a08097423 */ /* 0x000fc80000000009 */
[----:B------:R-:W-:-:S04]  /*0240*/  FFMA R9, R8, R9, -0.17900948226451873779 ;  /* 0xbe374e4308097423 */ /* 0x000fc80000000009 */
[----:B------:R-:W-:-:S04]  /*0250*/  FFMA R9, R8, R9, 0.20512372255325317383 ;  /* 0x3e520bf408097423 */ /* 0x000fc80000000009 */
[----:B------:R-:W-:-:S04]  /*0260*/  FFMA R9, R8, R9, -0.24046532809734344482 ;  /* 0xbe763c8b08097423 */ /* 0x000fc80000000009 */
[----:B------:R-:W-:-:S04]  /*0270*/  FFMA R9, R8, R9, 0.28857114911079406738 ;  /* 0x3e93bf9908097423 */ /* 0x000fc80000000009 */
[----:B------:R-:W-:-:S04]  /*0280*/  FFMA R9, R8, R9, -0.36067417263984680176 ;  /* 0xbeb8aa4908097423 */ /* 0x000fc80000000009 */
[----:B------:R-:W-:-:S04]  /*0290*/  FFMA R9, R8, R9, 0.48089820146560668945 ;  /* 0x3ef6384a08097423 */ /* 0x000fc80000000009 */
[----:B------:R-:W-:-:S04]  /*02a0*/  FFMA R9, R8, R9, -0.72134751081466674805 ;  /* 0xbf38aa3b08097423 */ /* 0x000fc80000000009 */
[----:B------:R-:W-:-:S04]  /*02b0*/  FMUL R9, R8, R9 ;  /* 0x0000000908097220 */ /* 0x000fc80000400000 */
[----:B------:R-:W-:-:S04]  /*02c0*/  FMUL R9, R8, R9 ;  /* 0x0000000908097220 */ /* 0x000fc80000400000 */
[----:B------:R-:W-:Y:S01]  /*02d0*/  FFMA R9, R8, 1.4426950216293334961, R9 ;  /* 0x3fb8aa3b08097823 */ /* 0x000fe20000000009 */
[----:B------:R-:W-:-:S03]  /*02e0*/  IMAD.MOV.U32 R8, RZ, RZ, 0x7f800000 ;  /* 0x7f800000ff087424 */ /* 0x000fc600078e00ff */
[----:B------:R-:W-:Y:S01]  /*02f0*/  FADD R0, R0, R9 ;  /* 0x0000000900007221 */ /* 0x000fe20000000000 */
[----:B------:R-:W-:-:S06]  /*0300*/  @P0 FFMA R0, R7, R8, +INF ;  /* 0x7f80000007000423 */ /* 0x000fcc0000000008 */
[----:B------:R-:W0:Y:S02]  /*0310*/  F2I.TRUNC.NTZ R0, R0 ;  /* 0x0000000000007305 */ /* 0x000e24000020f100 */
[----:B0-----:R-:W-:-:S04]  /*0320*/  LOP3.LUT R7, R0, 0x1, RZ, 0xc0, !PT ;  /* 0x0000000100077812 */ /* 0x001fc800078ec0ff */
[----:B------:R-:W-:-:S13]  /*0330*/  ISETP.NE.U32.AND P0, PT, R7, 0x1, PT ;  /* 0x000000010700780c */ /* 0x000fda0003f05070 */
[----:B------:R-:W-:Y:S05]  /*0340*/  @!P0 BRA `(.L_x_2) ;  /* 0x0000000000248947 */ /* 0x000fea0003800000 */
[----:B------:R-:W-:-:S13]  /*0350*/  ISETP.GE.U32.AND P0, PT, R3, UR5, PT ;  /* 0x0000000503007c0c */ /* 0x000fda000bf06070 */
[----:B------:R-:W-:Y:S05]  /*0360*/  @!P0 BRA `(.L_x_3) ;  /* 0x0000000000388947 */ /* 0x000fea0003800000 */
[----:B------:R-:W-:Y:S01]  /*0370*/  IADD3 R0, PT, PT, R3, -UR5, RZ ;  /* 0x8000000503007c10 */ /* 0x000fe2000fffe0ff */
[----:B------:R-:W-:Y:S03]  /*0380*/  LDS.64 R8, [R5] ;  /* 0x0000000005087984 */ /* 0x000fe60000000a00 */
[----:B------:R-:W-:-:S05]  /*0390*/  LEA R0, R0, UR4, 0x3 ;  /* 0x0000000400007c11 */ /* 0x000fca000f8e18ff */
[----:B------:R-:W0:Y:S02]  /*03a0*/  LDS.64 R10, [R0] ;  /* 0x00000000000a7984 */ /* 0x000e240000000a00 */
[----:B0-----:R-:W-:-:S07]  /*03b0*/  DADD R8, R8, R10 ;  /* 0x0000000008087229 */ /* 0x001fce000000000a */
[----:B------:R0:W-:Y:S01]  /*03c0*/  STS.64 [R6], R8 ;  /* 0x0000000806007388 */ /* 0x0001e20000000a00 */
[----:B------:R-:W-:Y:S05]  /*03d0*/  BRA `(.L_x_3) ;  /* 0x00000000001c7947 */ /* 0x000fea0003800000 */
.L_x_2:
[----:B------:R-:W-:-:S13]  /*03e0*/  ISETP.GE.U32.AND P0, PT, R3, UR5, PT ;  /* 0x0000000503007c0c */ /* 0x000fda000bf06070 */
[----:B------:R-:W-:Y:S01]  /*03f0*/  @P0 IADD3 R0, PT, PT, R12, -UR5, RZ ;  /* 0x800000050c000c10 */ /* 0x000fe2000fffe0ff */
[----:B------:R-:W-:Y:S03]  /*0400*/  @P0 LDS.64 R10, [R6] ;  /* 0x00000000060a0984 */ /* 0x000fe60000000a00 */
[----:B------:R-:W-:-:S05]  /*0410*/  @P0 LEA R0, R0, UR4, 0x3 ;  /* 0x0000000400000c11 */ /* 0x000fca000f8e18ff */
[----:B------:R-:W0:Y:S02]  /*0420*/  @P0 LDS.64 R8, [R0] ;  /* 0x0000000000080984 */ /* 0x000e240000000a00 */
[----:B0-----:R-:W-:-:S07]  /*0430*/  @P0 DADD R8, R8, R10 ;  /* 0x0000000008080229 */ /* 0x001fce000000000a */
[----:B------:R1:W-:Y:S04]  /*0440*/  @P0 STS.64 [R5], R8 ;  /* 0x0000000805000388 */ /* 0x0003e80000000a00 */
.L_x_3:
[----:B------:R-:W-:Y:S05]  /*0450*/  BSYNC.RECONVERGENT B0 ;  /* 0x0000000000007941 */ /* 0x000fea0003800200 */
.L_x_1:
[----:B------:R-:W-:-:S06]  /*0460*/  USHF.L.U32 UR5, UR5, 0x1, URZ ;  /* 0x0000000105057899 */ /* 0x000fcc00080006ff */
[----:B------:R-:W-:-:S13]  /*0470*/  ISETP.LE.U32.AND P0, PT, R4, UR5, PT ;  /* 0x0000000504007c0c */ /* 0x000fda000bf03070 */
[----:B------:R-:W-:Y:S05]  /*0480*/  @!P0 BRA `(.L_x_4) ;  /* 0xfffffffc00388947 */ /* 0x000fea000383ffff */
.L_x_0:
[----:B------:R-:W2:Y:S02]  /*0490*/  LDCU UR8, c[0x0][0x390] ;  /* 0x00007200ff0877ac */ /* 0x000ea40008000800 */
[----:B--2---:R-:W-:-:S13]  /*04a0*/  ISETP.GE.U32.AND P0, PT, R2, UR8, PT ;  /* 0x0000000802007c0c */ /* 0x004fda000bf06070 */
[----:B------:R-:W-:Y:S05]  /*04b0*/  @P0 EXIT ;  /* 0x000000000000094d */ /* 0x000fea0003800000 */
[----:B01----:R-:W0:Y:S01]  /*04c0*/  LDS.64 R4, [R5] ;  /* 0x0000000005047984 */ /* 0x003e220000000a00 */
[----:B------:R-:W1:Y:S02]  /*04d0*/  LDC.64 R6, c[0x0][0x388] ;  /* 0x0000e200ff067b82 */ /* 0x000e640000000a00 */
[----:B-1----:R-:W-:-:S05]  /*04e0*/  IMAD.WIDE.U32 R2, R2, 0x8, R6 ;  /* 0x0000000802027825 */ /* 0x002fca00078e0006 */
[----:B0-----:R-:W-:Y:S01]  /*04f0*/  STG.E.64 desc[UR6][R2.64], R4 ;  /* 0x0000000402007986 */ /* 0x001fe2000c101b06 */
[----:B------:R-:W-:Y:S05]  /*0500*/  EXIT ;  /* 0x000000000000794d */ /* 0x000fea0003800000 */
.L_x_5:
[----:B------:R-:W-:-:S00]  /*0510*/  BRA `(.L_x_5) ;  /* 0xfffffffc00fc7947 */ /* 0x000fc0000383ffff */
[----:B------:R-:W-:-:S00]  /*0520*/  NOP ;  /* 0x0000000000007918 */ /* 0x000fc00000000000 */
        /* <DEDUP_REMOVED lines=13> */
.L_x_6:


//--------------------- .nv.shared._Z23Kogge_Stone_scan_kernelPdS_ji --------------------------
	.section	.nv.shared._Z23Kogge_Stone_scan_kernelPdS_ji,"aw",@nobits
	.sectionflags	@""
	.align	16
	.zero		1024


//--------------------- .nv.shared.reserved.0     --------------------------
	.section	.nv.shared.reserved.0,"aw",@nobits
	.weak		__nv_reservedSMEM_offset_0_alias
	.size		__nv_reservedSMEM_offset_0_alias, 0, 64
	.other		__nv_reservedSMEM_offset_0_alias,@"STO_CUDA_RESERVED_SHARED STV_DEFAULT"
__nv_reservedSMEM_offset_0_alias:
	.zero		0
	.zero		64


//--------------------- .nv.constant0._Z23Kogge_Stone_scan_kernelPdS_ji --------------------------
	.section	.nv.constant0._Z23Kogge_Stone_scan_kernelPdS_ji,"a",@progbits
	.sectionflags	@""
	.align	4
.nv.constant0._Z23Kogge_Stone_scan_kernelPdS_ji:
	.zero		920


//--------------------- SYMBOLS --------------------------

	.type		.nv.reservedSmem.offset0,@object
	.size		.nv.reservedSmem.offset0,0x4
	.type		.nv.reservedSmem.cap,@object
	.size		.nv.reservedSmem.cap,0x4
